	.headerflags	@"EF_CUDA_TEXMODE_UNIFIED EF_CUDA_64BIT_ADDRESS EF_CUDA_ACCELERATORS EF_CUDA_SM90 EF_CUDA_VIRTUAL_SM(EF_CUDA_SM90)"
	.elftype	@"ET_EXEC"


//--------------------- .nv.info                  --------------------------
	.section	.nv.info,"",@"SHT_CUDA_INFO"
	.align	4


	//----- nvinfo : EIATTR_REGCOUNT
	.align		4
        /*0000*/ 	.byte	0x04, 0x2f
        /*0002*/ 	.short	(.L_1 - .L_0)
	.align		4
.L_0:
        /*0004*/ 	.word	index@(triton_poi_fused_convolution_5)
        /*0008*/ 	.word	0x0000001f


	//----- nvinfo : EIATTR_MIN_STACK_SIZE
	.align		4
.L_1:
        /*000c*/ 	.byte	0x04, 0x12
        /*000e*/ 	.short	(.L_3 - .L_2)
	.align		4
.L_2:
        /*0010*/ 	.word	index@(triton_poi_fused_convolution_5)
        /*0014*/ 	.word	0x00000000


	//----- nvinfo : EIATTR_FRAME_SIZE
	.align		4
.L_3:
        /*0018*/ 	.byte	0x04, 0x11
        /*001a*/ 	.short	(.L_5 - .L_4)
	.align		4
.L_4:
        /*001c*/ 	.word	index@(triton_poi_fused_convolution_5)
        /*0020*/ 	.word	0x00000000


	//----- nvinfo : EIATTR_MIN_STACK_SIZE
	.align		4
.L_5:
        /*0024*/ 	.byte	0x04, 0x12
        /*0026*/ 	.short	(.L_7 - .L_6)
	.align		4
.L_6:
        /*0028*/ 	.word	index@(triton_poi_fused_convolution_5)
        /*002c*/ 	.word	0x00000000
.L_7:


//--------------------- .nv.info.triton_poi_fused_convolution_5 --------------------------
	.section	.nv.info.triton_poi_fused_convolution_5,"",@"SHT_CUDA_INFO"
	.sectionflags	@""
	.align	4


	//----- nvinfo : EIATTR_CUDA_API_VERSION
	.align		4
        /*0000*/ 	.byte	0x04, 0x37
        /*0002*/ 	.short	(.L_9 - .L_8)
.L_8:
        /*0004*/ 	.word	0x0000007c


	//----- nvinfo : EIATTR_KPARAM_INFO
	.align		4
.L_9:
        /*0008*/ 	.byte	0x04, 0x17
        /*000a*/ 	.short	(.L_11 - .L_10)
.L_10:
        /*000c*/ 	.word	0x00000000
        /*0010*/ 	.short	0x0003
        /*0012*/ 	.short	0x0014
        /*0014*/ 	.byte	0x00, 0xf0, 0x11, 0x00


	//----- nvinfo : EIATTR_KPARAM_INFO
	.align		4
.L_11:
        /*0018*/ 	.byte	0x04, 0x17
        /*001a*/ 	.short	(.L_13 - .L_12)
.L_12:
        /*001c*/ 	.word	0x00000000
        /*0020*/ 	.short	0x0002
        /*0022*/ 	.short	0x0010
        /*0024*/ 	.byte	0x00, 0xf0, 0x11, 0x00


	//----- nvinfo : EIATTR_KPARAM_INFO
	.align		4
.L_13:
        /*0028*/ 	.byte	0x04, 0x17
        /*002a*/ 	.short	(.L_15 - .L_14)
.L_14:
        /*002c*/ 	.word	0x00000000
        /*0030*/ 	.short	0x0001
        /*0032*/ 	.short	0x0008
        /*0034*/ 	.byte	0x00, 0xf4, 0x21, 0x00


	//----- nvinfo : EIATTR_KPARAM_INFO
	.align		4
.L_15:
        /*0038*/ 	.byte	0x04, 0x17
        /*003a*/ 	.short	(.L_17 - .L_16)
.L_16:
        /*003c*/ 	.word	0x00000000
        /*0040*/ 	.short	0x0000
        /*0042*/ 	.short	0x0000
        /*0044*/ 	.byte	0x00, 0xf4, 0x21, 0x00


	//----- nvinfo : EIATTR_SPARSE_MMA_MASK
	.align		4
.L_17:
        /*0048*/ 	.byte	0x03, 0x50
        /*004a*/ 	.short	0x0000


	//----- nvinfo : EIATTR_MAXREG_COUNT
	.align		4
        /*004c*/ 	.byte	0x03, 0x1b
        /*004e*/ 	.short	0x00ff


	//----- nvinfo : EIATTR_EXIT_INSTR_OFFSETS
	.align		4
        /*0050*/ 	.byte	0x04, 0x1c
        /*0052*/ 	.short	(.L_19 - .L_18)


	//   ....[0]....
.L_18:
        /*0054*/ 	.word	0x000005e0


	//   ....[1]....
        /*0058*/ 	.word	0x00000630


	//----- nvinfo : EIATTR_REQNTID
	.align		4
.L_19:
        /*005c*/ 	.byte	0x04, 0x10
        /*005e*/ 	.short	(.L_21 - .L_20)
.L_20:
        /*0060*/ 	.word	0x00000080
        /*0064*/ 	.word	0x00000001
        /*0068*/ 	.word	0x00000001


	//----- nvinfo : EIATTR_CBANK_PARAM_SIZE
	.align		4
.L_21:
        /*006c*/ 	.byte	0x03, 0x19
        /*006e*/ 	.short	0x0018


	//----- nvinfo : EIATTR_PARAM_CBANK
	.align		4
        /*0070*/ 	.byte	0x04, 0x0a
        /*0072*/ 	.short	(.L_23 - .L_22)
	.align		4
.L_22:
        /*0074*/ 	.word	index@(.nv.constant0.triton_poi_fused_convolution_5)
        /*0078*/ 	.short	0x0210
        /*007a*/ 	.short	0x0018


	//----- nvinfo : EIATTR_SW_WAR
	.align		4
.L_23:
        /*007c*/ 	.byte	0x04, 0x36
        /*007e*/ 	.short	(.L_25 - .L_24)
.L_24:
        /*0080*/ 	.word	0x00000008
.L_25:


//--------------------- .nv.callgraph             --------------------------
	.section	.nv.callgraph,"",@"SHT_CUDA_CALLGRAPH"
	.align	4
	.sectionentsize	8
	.align		4
        /*0000*/ 	.word	0x00000000
	.align		4
        /*0004*/ 	.word	0xffffffff
	.align		4
        /*0008*/ 	.word	0x00000000
	.align		4
        /*000c*/ 	.word	0xfffffffe
	.align		4
        /*0010*/ 	.word	0x00000000
	.align		4
        /*0014*/ 	.word	0xfffffffd
	.align		4
        /*0018*/ 	.word	0x00000000
	.align		4
        /*001c*/ 	.word	0xfffffffc


//--------------------- .text.triton_poi_fused_convolution_5 --------------------------
	.section	.text.triton_poi_fused_convolution_5,"ax",@progbits
	.sectionflags	@"SHF_BARRIERS=1"
	.align	128
        .global         triton_poi_fused_convolution_5
        .type           triton_poi_fused_convolution_5,@function
        .size           triton_poi_fused_convolution_5,(.L_x_1 - triton_poi_fused_convolution_5)
        .other          triton_poi_fused_convolution_5,@"STO_CUDA_ENTRY STV_DEFAULT"
triton_poi_fused_convolution_5:
.text.triton_poi_fused_convolution_5:
[----:B------:R-:W0:Y:S01]  /*0000*/  LDC R1, c[0x0][0x28] ;  /* 0x00000a00ff017b82 */ /* 0x000e220000000800 */
[----:B------:R-:W1:Y:S07]  /*0010*/  S2R R0, SR_CTAID.X ;  /* 0x0000000000007919 */ /* 0x000e6e0000002500 */
[----:B------:R-:W2:Y:S01]  /*0020*/  LDC.64 R14, c[0x0][0x210] ;  /* 0x00008400ff0e7b82 */ /* 0x000ea20000000a00 */
[----:B------:R-:W-:Y:S01]  /*0030*/  IMAD.MOV.U32 R19, RZ, RZ, RZ ;  /* 0x000000ffff137224 */ /* 0x000fe200078e00ff */
[----:B------:R-:W-:Y:S01]  /*0040*/  ULDC.64 UR6, c[0x0][0x208] ;  /* 0x0000820000067ab9 */ /* 0x000fe20000000a00 */
[----:B------:R-:W3:Y:S01]  /*0050*/  S2R R21, SR_TID.X ;  /* 0x0000000000157919 */ /* 0x000ee20000002100 */
[----:B------:R-:W4:Y:S01]  /*0060*/  S2R R18, SR_CTAID.Y ;  /* 0x0000000000127919 */ /* 0x000f220000002600 */
[----:B------:R-:W-:-:S02]  /*0070*/  IMAD.MOV.U32 R20, RZ, RZ, RZ ;  /* 0x000000ffff147224 */ /* 0x000fc400078e00ff */
[----:B-1----:R-:W-:Y:S01]  /*0080*/  IMAD.SHL.U32 R0, R0, 0x10, RZ ;  /* 0x0000001000007824 */ /* 0x002fe200078e00ff */
[----:B---3--:R-:W-:-:S04]  /*0090*/  SHF.R.U32.HI R17, RZ, 0x4, R21 ;  /* 0x00000004ff117819 */ /* 0x008fc80000011615 */
[----:B------:R-:W-:Y:S01]  /*00a0*/  LOP3.LUT R6, R0, 0xf, R21, 0xf8, !PT ;  /* 0x0000000f00067812 */ /* 0x000fe200078ef815 */
[----:B----4-:R-:W-:Y:S01]  /*00b0*/  IMAD.SHL.U32 R16, R18, 0x40, RZ ;  /* 0x0000004012107824 */ /* 0x010fe200078e00ff */
[----:B------:R-:W-:Y:S02]  /*00c0*/  SGXT.U32 R17, R17, 0x3 ;  /* 0x000000031111781a */ /* 0x000fe40000000000 */
[----:B------:R-:W-:Y:S02]  /*00d0*/  ISETP.GE.AND P0, PT, R6, 0x9, PT ;  /* 0x000000090600780c */ /* 0x000fe40003f06270 */
[----:B------:R-:W-:Y:S02]  /*00e0*/  LOP3.LUT R2, R16, R17, RZ, 0xfc, !PT ;  /* 0x0000001110027212 */ /* 0x000fe400078efcff */
[----:B------:R-:W-:Y:S02]  /*00f0*/  LOP3.LUT R3, R16, 0x8, R17, 0xfe, !PT ;  /* 0x0000000810037812 */ /* 0x000fe400078efe11 */
[----:B------:R-:W-:Y:S01]  /*0100*/  LOP3.LUT R4, R16, 0x10, R17, 0xfe, !PT ;  /* 0x0000001010047812 */ /* 0x000fe200078efe11 */
[--C-:B------:R-:W-:Y:S01]  /*0110*/  IMAD R27, R2, 0x9, R6.reuse ;  /* 0x00000009021b7824 */ /* 0x100fe200078e0206 */
        /* <DEDUP_REMOVED lines=9> */
[----:B------:R-:W-:-:S02]  /*01b0*/  IMAD R11, R11, 0x9, R6 ;  /* 0x000000090b0b7824 */ /* 0x000fc400078e0206 */
[--C-:B------:R-:W-:Y:S02]  /*01c0*/  IMAD R13, R13, 0x9, R6.reuse ;  /* 0x000000090d0d7824 */ /* 0x100fe400078e0206 */
[----:B------:R-:W-:Y:S02]  /*01d0*/  IMAD R23, R23, 0x9, R6 ;  /* 0x0000000917177824 */ /* 0x000fe400078e0206 */
[----:B--2---:R-:W-:-:S04]  /*01e0*/  IMAD.WIDE R26, R27, 0x4, R14 ;  /* 0x000000041b1a7825 */ /* 0x004fc800078e020e */
[--C-:B------:R-:W-:Y:S01]  /*01f0*/  IMAD.WIDE R2, R3, 0x4, R14.reuse ;  /* 0x0000000403027825 */ /* 0x100fe200078e020e */
[----:B------:R1:W2:Y:S01]  /*0200*/  @!P0 LDG.E.EL R19, desc[UR6][R26.64] ;  /* 0x000000061a138981 */ /* 0x0002a2000c2e1900 */
[----:B------:R-:W-:Y:S02]  /*0210*/  CS2R R24, SRZ ;  /* 0x0000000000187805 */ /* 0x000fe4000001ff00 */
[--C-:B------:R-:W-:Y:S01]  /*0220*/  IMAD.WIDE R4, R5, 0x4, R14.reuse ;  /* 0x0000000405047825 */ /* 0x100fe200078e020e */
[----:B------:R3:W4:Y:S03]  /*0230*/  @!P0 LDG.E.EL R20, desc[UR6][R2.64] ;  /* 0x0000000602148981 */ /* 0x000726000c2e1900 */
[----:B------:R-:W-:-:S04]  /*0240*/  IMAD.WIDE R6, R7, 0x4, R14 ;  /* 0x0000000407067825 */ /* 0x000fc800078e020e */
[----:B------:R-:W-:-:S04]  /*0250*/  IMAD.WIDE R8, R9, 0x4, R14 ;  /* 0x0000000409087825 */ /* 0x000fc800078e020e */
[----:B------:R-:W-:-:S04]  /*0260*/  IMAD.WIDE R10, R11, 0x4, R14 ;  /* 0x000000040b0a7825 */ /* 0x000fc800078e020e */
[--C-:B------:R-:W-:Y:S01]  /*0270*/  IMAD.WIDE R12, R13, 0x4, R14.reuse ;  /* 0x000000040d0c7825 */ /* 0x100fe200078e020e */
[----:B-1----:R-:W-:Y:S01]  /*0280*/  CS2R R26, SRZ ;  /* 0x00000000001a7805 */ /* 0x002fe2000001ff00 */
[----:B------:R-:W5:Y:S02]  /*0290*/  @!P0 LDG.E.EL R24, desc[UR6][R6.64] ;  /* 0x0000000606188981 */ /* 0x000f64000c2e1900 */
[----:B------:R-:W-:Y:S01]  /*02a0*/  IMAD.WIDE R14, R23, 0x4, R14 ;  /* 0x00000004170e7825 */ /* 0x000fe200078e020e */
[----:B------:R-:W-:Y:S01]  /*02b0*/  HFMA2.MMA R23, -RZ, RZ, 0, 0 ;  /* 0x00000000ff177435 */ /* 0x000fe200000001ff */
[----:B------:R-:W5:Y:S02]  /*02c0*/  @!P0 LDG.E.EL R25, desc[UR6][R10.64] ;  /* 0x000000060a198981 */ /* 0x000f64000c2e1900 */
[----:B------:R-:W-:Y:S02]  /*02d0*/  IMAD.MOV.U32 R22, RZ, RZ, RZ ;  /* 0x000000ffff167224 */ /* 0x000fe400078e00ff */
[----:B------:R-:W5:Y:S04]  /*02e0*/  @!P0 LDG.E.EL R27, desc[UR6][R12.64] ;  /* 0x000000060c1b8981 */ /* 0x000f68000c2e1900 */
[----:B------:R-:W5:Y:S04]  /*02f0*/  @!P0 LDG.E.EL R22, desc[UR6][R4.64] ;  /* 0x0000000604168981 */ /* 0x000f68000c2e1900 */
[----:B------:R1:W5:Y:S04]  /*0300*/  @!P0 LDG.E.EL R23, desc[UR6][R8.64] ;  /* 0x0000000608178981 */ /* 0x000368000c2e1900 */
[----:B------:R-:W5:Y:S01]  /*0310*/  @!P0 LDG.E.EL R26, desc[UR6][R14.64] ;  /* 0x000000060e1a8981 */ /* 0x000f62000c2e1900 */
[----:B------:R-:W1:Y:S01]  /*0320*/  S2UR UR5, SR_CgaCtaId ;  /* 0x00000000000579c3 */ /* 0x000e620000008800 */
[----:B---3--:R-:W-:Y:S01]  /*0330*/  IMAD.SHL.U32 R2, R21, 0x40, RZ ;  /* 0x0000004015027824 */ /* 0x008fe200078e00ff */
[----:B------:R-:W-:-:S04]  /*0340*/  UMOV UR4, 0x400 ;  /* 0x0000040000047882 */ /* 0x000fc80000000000 */
[----:B------:R-:W-:-:S04]  /*0350*/  LOP3.LUT R2, R2, 0x3c0, RZ, 0xc0, !PT ;  /* 0x000003c002027812 */ /* 0x000fc800078ec0ff */
[----:B------:R-:W-:Y:S01]  /*0360*/  LOP3.LUT R3, R2, R17, RZ, 0xfc, !PT ;  /* 0x0000001102037212 */ /* 0x000fe200078efcff */
[----:B01----:R-:W-:-:S06]  /*0370*/  UPRMT UR4, UR5, 0x654, UR4 ;  /* 0x0000065405047896 */ /* 0x003fcc0008000004 */
[----:B------:R-:W-:-:S05]  /*0380*/  LEA.HI R2, R2, UR4, RZ, 0x1e ;  /* 0x0000000402027c11 */ /* 0x000fca000f8ff0ff */
[----:B------:R-:W-:Y:S01]  /*0390*/  IMAD R28, R3, 0x4, R2 ;  /* 0x00000004031c7824 */ /* 0x000fe200078e0202 */
[C---:B------:R-:W-:Y:S01]  /*03a0*/  LOP3.LUT R2, R21.reuse, 0x70, RZ, 0xc0, !PT ;  /* 0x0000007015027812 */ /* 0x040fe200078ec0ff */
[----:B------:R-:W-:-:S03]  /*03b0*/  IMAD.SHL.U32 R21, R21, 0x4, RZ ;  /* 0x0000000415157824 */ /* 0x000fc600078e00ff */
[----:B------:R-:W-:Y:S02]  /*03c0*/  IADD3 R3, R2, UR4, RZ ;  /* 0x0000000402037c10 */ /* 0x000fe4000fffe0ff */
[----:B------:R-:W-:-:S05]  /*03d0*/  LOP3.LUT R8, R21, 0x1fc, RZ, 0xc0, !PT ;  /* 0x000001fc15087812 */ /* 0x000fca00078ec0ff */
[----:B------:R-:W-:Y:S01]  /*03e0*/  IMAD R4, R8, 0x4, R3 ;  /* 0x0000000408047824 */ /* 0x000fe200078e0203 */
[----:B------:R-:W-:Y:S02]  /*03f0*/  SHF.R.S32.HI R3, RZ, 0x19, R18 ;  /* 0x00000019ff037819 */ /* 0x000fe40000011412 */
[----:B------:R-:W-:Y:S02]  /*0400*/  LOP3.LUT R16, R16, 0x3c, R21, 0xf8, !PT ;  /* 0x0000003c10107812 */ /* 0x000fe400078ef815 */
[----:B------:R-:W-:-:S04]  /*0410*/  SGXT R3, R3, 0x1 ;  /* 0x000000010303781a */ /* 0x000fc80000000200 */
[----:B------:R-:W-:Y:S02]  /*0420*/  LEA.HI R9, R3, R16, RZ, 0x4 ;  /* 0x0000001003097211 */ /* 0x000fe400078f20ff */
[----:B------:R-:W0:Y:S02]  /*0430*/  LDC.64 R2, c[0x0][0x218] ;  /* 0x00008600ff027b82 */ /* 0x000e240000000a00 */
[----:B------:R-:W-:Y:S02]  /*0440*/  LOP3.LUT R11, R9, 0xfffffff0, RZ, 0xc0, !PT ;  /* 0xfffffff0090b7812 */ /* 0x000fe400078ec0ff */
[----:B------:R-:W-:Y:S02]  /*0450*/  SHF.R.S32.HI R10, RZ, 0x4, R9 ;  /* 0x00000004ff0a7819 */ /* 0x000fe40000011409 */
[----:B------:R-:W-:Y:S01]  /*0460*/  LOP3.LUT R9, R0, R17, RZ, 0xfc, !PT ;  /* 0x0000001100097212 */ /* 0x000fe200078efcff */
[----:B------:R-:W-:Y:S01]  /*0470*/  IMAD.IADD R11, R16, 0x1, -R11 ;  /* 0x00000001100b7824 */ /* 0x000fe200078e0a0b */
[----:B------:R-:W-:-:S02]  /*0480*/  LOP3.LUT R0, R0, 0x8, R17, 0xfe, !PT ;  /* 0x0000000800007812 */ /* 0x000fc400078efe11 */
[----:B------:R-:W-:Y:S01]  /*0490*/  LOP3.LUT R13, R8, 0x200, RZ, 0xfc, !PT ;  /* 0x00000200080d7812 */ /* 0x000fe200078efcff */
[----:B------:R-:W-:Y:S01]  /*04a0*/  IMAD R12, R10, 0x90, R11 ;  /* 0x000000900a0c7824 */ /* 0x000fe200078e020b */
[C---:B------:R-:W-:Y:S02]  /*04b0*/  ISETP.GE.AND P1, PT, R9.reuse, 0x9, PT ;  /* 0x000000090900780c */ /* 0x040fe40003f26270 */
[----:B------:R-:W-:Y:S01]  /*04c0*/  ISETP.GE.AND P0, PT, R0, 0x9, PT ;  /* 0x000000090000780c */ /* 0x000fe20003f06270 */
[----:B------:R-:W-:Y:S01]  /*04d0*/  IMAD R11, R9, 0x10, R12 ;  /* 0x00000010090b7824 */ /* 0x000fe200078e020c */
[----:B------:R-:W-:-:S04]  /*04e0*/  SHF.R.U32.HI R13, RZ, 0x2, R13 ;  /* 0x00000002ff0d7819 */ /* 0x000fc8000001160d */
[----:B------:R-:W-:Y:S01]  /*04f0*/  LOP3.LUT R13, R13, 0xf0, RZ, 0xc0, !PT ;  /* 0x000000f00d0d7812 */ /* 0x000fe200078ec0ff */
[----:B0-----:R-:W-:-:S03]  /*0500*/  IMAD.WIDE R10, R11, 0x4, R2 ;  /* 0x000000040b0a7825 */ /* 0x001fc600078e0202 */
[----:B------:R-:W-:-:S05]  /*0510*/  IADD3 R13, R13, UR4, RZ ;  /* 0x000000040d0d7c10 */ /* 0x000fca000fffe0ff */
[----:B------:R-:W-:Y:S01]  /*0520*/  IMAD R13, R8, 0x4, R13 ;  /* 0x00000004080d7824 */ /* 0x000fe200078e020d */
[----:B--2---:R-:W-:Y:S04]  /*0530*/  STS [R28], R19 ;  /* 0x000000131c007388 */ /* 0x004fe80000000800 */
[----:B----4-:R-:W-:Y:S04]  /*0540*/  STS [R28+0x20], R20 ;  /* 0x000020141c007388 */ /* 0x010fe80000000800 */
[----:B-----5:R-:W-:Y:S04]  /*0550*/  STS [R28+0x60], R24 ;  /* 0x000060181c007388 */ /* 0x020fe80000000800 */
[----:B------:R-:W-:Y:S04]  /*0560*/  STS [R28+0xa0], R25 ;  /* 0x0000a0191c007388 */ /* 0x000fe80000000800 */
[----:B------:R-:W-:Y:S04]  /*0570*/  STS [R28+0xc0], R27 ;  /* 0x0000c01b1c007388 */ /* 0x000fe80000000800 */
[----:B------:R-:W-:Y:S04]  /*0580*/  STS [R28+0x40], R22 ;  /* 0x000040161c007388 */ /* 0x000fe80000000800 */
[----:B------:R-:W-:Y:S04]  /*0590*/  STS [R28+0x80], R23 ;  /* 0x000080171c007388 */ /* 0x000fe80000000800 */
[----:B------:R-:W-:Y:S01]  /*05a0*/  STS [R28+0xe0], R26 ;  /* 0x0000e01a1c007388 */ /* 0x000fe20000000800 */
[----:B------:R-:W-:Y:S06]  /*05b0*/  BAR.SYNC.DEFER_BLOCKING 0x0 ;  /* 0x0000000000007b1d */ /* 0x000fec0000010000 */
[----:B------:R-:W0:Y:S04]  /*05c0*/  LDS.128 R4, [R4] ;  /* 0x0000000004047984 */ /* 0x000e280000000c00 */
[----:B0-----:R0:W-:Y:S02]  /*05d0*/  @!P1 STG.E.128 desc[UR6][R10.64], R4 ;  /* 0x000000040a009986 */ /* 0x0011e4000c101d06 */
[----:B0-----:R-:W-:Y:S05]  /*05e0*/  @P0 EXIT ;  /* 0x000000000000094d */ /* 0x001fea0003800000 */
[----:B0-----:R-:W0:Y:S01]  /*05f0*/  LDS.128 R8, [R13+0x800] ;  /* 0x000800000d087984 */ /* 0x001e220000000c00 */
[----:B------:R-:W-:-:S04]  /*0600*/  IMAD R5, R0, 0x10, R12 ;  /* 0x0000001000057824 */ /* 0x000fc800078e020c */
[----:B------:R-:W-:-:S05]  /*0610*/  IMAD.WIDE R2, R5, 0x4, R2 ;  /* 0x0000000405027825 */ /* 0x000fca00078e0202 */
[----:B0-----:R-:W-:Y:S01]  /*0620*/  STG.E.128 desc[UR6][R2.64], R8 ;  /* 0x0000000802007986 */ /* 0x001fe2000c101d06 */
[----:B------:R-:W-:Y:S05]  /*0630*/  EXIT ;  /* 0x000000000000794d */ /* 0x000fea0003800000 */
.L_x_0:
[----:B------:R-:W-:-:S00]  /*0640*/  BRA `(.L_x_0) ;  /* 0xfffffffc00fc7947 */ /* 0x000fc0000383ffff */
[----:B------:R-:W-:-:S00]  /*0650*/  NOP ;  /* 0x0000000000007918 */ /* 0x000fc00000000000 */
        /* <DEDUP_REMOVED lines=10> */
.L_x_1:


//--------------------- .nv.shared.triton_poi_fused_convolution_5 --------------------------
	.section	.nv.shared.triton_poi_fused_convolution_5,"aw",@nobits
	.sectionflags	@""
	.align	16
	.zero		1024


//--------------------- .nv.constant0.triton_poi_fused_convolution_5 --------------------------
	.section	.nv.constant0.triton_poi_fused_convolution_5,"a",@progbits
	.sectionflags	@""
	.align	4
.nv.constant0.triton_poi_fused_convolution_5:
	.zero		552
